//
// Generated by NVIDIA NVVM Compiler
//
// Compiler Build ID: CL-36424714
// Cuda compilation tools, release 13.0, V13.0.88
// Based on NVVM 20.0.0
//

.version 9.0
.target sm_100
.address_size 64

	// .globl	_Z13convolution2DPfS_iiiS_i
.const .align 4 .b8 M[400];

.visible .entry _Z13convolution2DPfS_iiiS_i(
	.param .u64 .ptr .align 1 _Z13convolution2DPfS_iiiS_i_param_0,
	.param .u64 .ptr .align 1 _Z13convolution2DPfS_iiiS_i_param_1,
	.param .u32 _Z13convolution2DPfS_iiiS_i_param_2,
	.param .u32 _Z13convolution2DPfS_iiiS_i_param_3,
	.param .u32 _Z13convolution2DPfS_iiiS_i_param_4,
	.param .u64 .ptr .align 1 _Z13convolution2DPfS_iiiS_i_param_5,
	.param .u32 _Z13convolution2DPfS_iiiS_i_param_6
)
{
	.reg .pred 	%p<92>;
	.reg .b32 	%r<71>;
	.reg .b32 	%f<99>;
	.reg .b64 	%rd<41>;

	ld.param.u64 	%rd9, [_Z13convolution2DPfS_iiiS_i_param_0];
	ld.param.u32 	%r27, [_Z13convolution2DPfS_iiiS_i_param_2];
	ld.param.u32 	%r28, [_Z13convolution2DPfS_iiiS_i_param_3];
	ld.param.u64 	%rd10, [_Z13convolution2DPfS_iiiS_i_param_5];
	ld.param.u32 	%r29, [_Z13convolution2DPfS_iiiS_i_param_6];
	cvta.to.global.u64 	%rd1, %rd9;
	cvta.to.global.u64 	%rd2, %rd10;
	mov.u32 	%r30, %ctaid.x;
	mov.u32 	%r31, %ntid.x;
	mov.u32 	%r32, %tid.x;
	mad.lo.s32 	%r1, %r30, %r31, %r32;
	mov.u32 	%r33, %ctaid.y;
	mov.u32 	%r34, %ntid.y;
	mov.u32 	%r35, %tid.y;
	mad.lo.s32 	%r2, %r33, %r34, %r35;
	mov.u32 	%r3, %ctaid.z;
	shr.u32 	%r36, %r29, 31;
	add.s32 	%r37, %r29, %r36;
	shr.s32 	%r38, %r37, 1;
	neg.s32 	%r4, %r38;
	sub.s32 	%r5, %r1, %r38;
	setp.lt.s32 	%p2, %r29, 1;
	mov.f32 	%f77, 0f00000000;
	@%p2 bra 	$L__BB0_43;
	mul.lo.s32 	%r6, %r28, %r3;
	and.b32  	%r7, %r29, 7;
	and.b32  	%r8, %r29, 3;
	and.b32  	%r9, %r29, 2147483640;
	and.b32  	%r10, %r29, 1;
	add.s32 	%r11, %r4, %r2;
	mov.f32 	%f77, 0f00000000;
	mov.b32 	%r66, 0;
$L__BB0_2:
	setp.lt.u32 	%p3, %r29, 8;
	add.s32 	%r41, %r11, %r66;
	setp.gt.s32 	%p4, %r41, -1;
	setp.lt.s32 	%p5, %r41, %r28;
	and.pred  	%p1, %p4, %p5;
	mul.lo.s32 	%r13, %r66, %r29;
	add.s32 	%r42, %r41, %r6;
	mul.lo.s32 	%r14, %r42, %r27;
	mov.b32 	%r69, 0;
	@%p3 bra 	$L__BB0_21;
	mov.b32 	%r67, 0;
$L__BB0_4:
	.pragma "nounroll";
	add.s32 	%r16, %r5, %r67;
	setp.gt.s32 	%p6, %r16, -1;
	setp.lt.s32 	%p7, %r16, %r27;
	and.pred  	%p8, %p6, %p7;
	and.pred  	%p10, %p1, %p8;
	add.s32 	%r44, %r16, %r14;
	mul.wide.s32 	%rd11, %r44, 4;
	add.s64 	%rd3, %rd1, %rd11;
	not.pred 	%p11, %p10;
	@%p11 bra 	$L__BB0_6;
	add.s32 	%r45, %r67, %r13;
	mul.wide.u32 	%rd12, %r45, 4;
	add.s64 	%rd13, %rd2, %rd12;
	ld.global.f32 	%f43, [%rd13];
	ld.global.f32 	%f44, [%rd3];
	fma.rn.f32 	%f77, %f43, %f44, %f77;
$L__BB0_6:
	add.s32 	%r46, %r16, 1;
	setp.gt.s32 	%p12, %r46, -1;
	setp.lt.s32 	%p13, %r46, %r27;
	and.pred  	%p14, %p12, %p13;
	and.pred  	%p15, %p1, %p14;
	cvt.u64.u32 	%rd14, %r13;
	cvt.u64.u32 	%rd15, %r67;
	add.s64 	%rd16, %rd15, %rd14;
	shl.b64 	%rd17, %rd16, 2;
	add.s64 	%rd4, %rd2, %rd17;
	not.pred 	%p16, %p15;
	@%p16 bra 	$L__BB0_8;
	ld.global.f32 	%f45, [%rd4+4];
	ld.global.f32 	%f46, [%rd3+4];
	fma.rn.f32 	%f77, %f45, %f46, %f77;
$L__BB0_8:
	add.s32 	%r47, %r16, 2;
	setp.gt.s32 	%p17, %r47, -1;
	setp.lt.s32 	%p18, %r47, %r27;
	and.pred  	%p19, %p17, %p18;
	and.pred  	%p20, %p1, %p19;
	not.pred 	%p21, %p20;
	@%p21 bra 	$L__BB0_10;
	ld.global.f32 	%f47, [%rd4+8];
	ld.global.f32 	%f48, [%rd3+8];
	fma.rn.f32 	%f77, %f47, %f48, %f77;
$L__BB0_10:
	add.s32 	%r48, %r16, 3;
	setp.gt.s32 	%p22, %r48, -1;
	setp.lt.s32 	%p23, %r48, %r27;
	and.pred  	%p24, %p22, %p23;
	and.pred  	%p25, %p1, %p24;
	not.pred 	%p26, %p25;
	@%p26 bra 	$L__BB0_12;
	ld.global.f32 	%f49, [%rd4+12];
	ld.global.f32 	%f50, [%rd3+12];
	fma.rn.f32 	%f77, %f49, %f50, %f77;
$L__BB0_12:
	add.s32 	%r49, %r16, 4;
	setp.gt.s32 	%p27, %r49, -1;
	setp.lt.s32 	%p28, %r49, %r27;
	and.pred  	%p29, %p27, %p28;
	and.pred  	%p30, %p1, %p29;
	not.pred 	%p31, %p30;
	@%p31 bra 	$L__BB0_14;
	ld.global.f32 	%f51, [%rd4+16];
	ld.global.f32 	%f52, [%rd3+16];
	fma.rn.f32 	%f77, %f51, %f52, %f77;
$L__BB0_14:
	add.s32 	%r50, %r16, 5;
	setp.gt.s32 	%p32, %r50, -1;
	setp.lt.s32 	%p33, %r50, %r27;
	and.pred  	%p34, %p32, %p33;
	and.pred  	%p35, %p1, %p34;
	not.pred 	%p36, %p35;
	@%p36 bra 	$L__BB0_16;
	ld.global.f32 	%f53, [%rd4+20];
	ld.global.f32 	%f54, [%rd3+20];
	fma.rn.f32 	%f77, %f53, %f54, %f77;
$L__BB0_16:
	add.s32 	%r51, %r16, 6;
	setp.gt.s32 	%p37, %r51, -1;
	setp.lt.s32 	%p38, %r51, %r27;
	and.pred  	%p39, %p37, %p38;
	and.pred  	%p40, %p1, %p39;
	not.pred 	%p41, %p40;
	@%p41 bra 	$L__BB0_18;
	ld.global.f32 	%f55, [%rd4+24];
	ld.global.f32 	%f56, [%rd3+24];
	fma.rn.f32 	%f77, %f55, %f56, %f77;
$L__BB0_18:
	add.s32 	%r52, %r16, 7;
	setp.gt.s32 	%p42, %r52, -1;
	setp.lt.s32 	%p43, %r52, %r27;
	and.pred  	%p44, %p42, %p43;
	and.pred  	%p45, %p1, %p44;
	not.pred 	%p46, %p45;
	@%p46 bra 	$L__BB0_20;
	ld.global.f32 	%f57, [%rd4+28];
	ld.global.f32 	%f58, [%rd3+28];
	fma.rn.f32 	%f77, %f57, %f58, %f77;
$L__BB0_20:
	add.s32 	%r67, %r67, 8;
	setp.ne.s32 	%p47, %r67, %r9;
	mov.u32 	%r69, %r9;
	@%p47 bra 	$L__BB0_4;
$L__BB0_21:
	setp.eq.s32 	%p48, %r7, 0;
	@%p48 bra 	$L__BB0_42;
	add.s32 	%r53, %r7, -1;
	setp.lt.u32 	%p49, %r53, 3;
	@%p49 bra 	$L__BB0_32;
	add.s32 	%r19, %r5, %r69;
	setp.gt.s32 	%p50, %r19, -1;
	setp.lt.s32 	%p51, %r19, %r27;
	and.pred  	%p52, %p50, %p51;
	and.pred  	%p54, %p1, %p52;
	add.s32 	%r54, %r19, %r14;
	mul.wide.s32 	%rd18, %r54, 4;
	add.s64 	%rd5, %rd1, %rd18;
	not.pred 	%p55, %p54;
	@%p55 bra 	$L__BB0_25;
	add.s32 	%r55, %r69, %r13;
	mul.wide.u32 	%rd19, %r55, 4;
	add.s64 	%rd20, %rd2, %rd19;
	ld.global.f32 	%f60, [%rd20];
	ld.global.f32 	%f61, [%rd5];
	fma.rn.f32 	%f77, %f60, %f61, %f77;
$L__BB0_25:
	add.s32 	%r56, %r19, 1;
	setp.gt.s32 	%p56, %r56, -1;
	setp.lt.s32 	%p57, %r56, %r27;
	and.pred  	%p58, %p56, %p57;
	and.pred  	%p59, %p1, %p58;
	cvt.u64.u32 	%rd21, %r13;
	cvt.u64.u32 	%rd22, %r69;
	add.s64 	%rd23, %rd22, %rd21;
	shl.b64 	%rd24, %rd23, 2;
	add.s64 	%rd6, %rd2, %rd24;
	not.pred 	%p60, %p59;
	@%p60 bra 	$L__BB0_27;
	ld.global.f32 	%f62, [%rd6+4];
	ld.global.f32 	%f63, [%rd5+4];
	fma.rn.f32 	%f77, %f62, %f63, %f77;
$L__BB0_27:
	add.s32 	%r57, %r19, 2;
	setp.gt.s32 	%p61, %r57, -1;
	setp.lt.s32 	%p62, %r57, %r27;
	and.pred  	%p63, %p61, %p62;
	and.pred  	%p64, %p1, %p63;
	not.pred 	%p65, %p64;
	@%p65 bra 	$L__BB0_29;
	ld.global.f32 	%f64, [%rd6+8];
	ld.global.f32 	%f65, [%rd5+8];
	fma.rn.f32 	%f77, %f64, %f65, %f77;
$L__BB0_29:
	add.s32 	%r58, %r19, 3;
	setp.gt.s32 	%p66, %r58, -1;
	setp.lt.s32 	%p67, %r58, %r27;
	and.pred  	%p68, %p66, %p67;
	and.pred  	%p69, %p1, %p68;
	not.pred 	%p70, %p69;
	@%p70 bra 	$L__BB0_31;
	ld.global.f32 	%f66, [%rd6+12];
	ld.global.f32 	%f67, [%rd5+12];
	fma.rn.f32 	%f77, %f66, %f67, %f77;
$L__BB0_31:
	add.s32 	%r69, %r69, 4;
$L__BB0_32:
	setp.eq.s32 	%p71, %r8, 0;
	@%p71 bra 	$L__BB0_42;
	setp.eq.s32 	%p72, %r8, 1;
	@%p72 bra 	$L__BB0_39;
	add.s32 	%r22, %r5, %r69;
	setp.gt.s32 	%p73, %r22, -1;
	setp.lt.s32 	%p74, %r22, %r27;
	and.pred  	%p75, %p73, %p74;
	and.pred  	%p77, %p1, %p75;
	add.s32 	%r59, %r22, %r14;
	mul.wide.s32 	%rd25, %r59, 4;
	add.s64 	%rd7, %rd1, %rd25;
	not.pred 	%p78, %p77;
	@%p78 bra 	$L__BB0_36;
	add.s32 	%r60, %r69, %r13;
	mul.wide.u32 	%rd26, %r60, 4;
	add.s64 	%rd27, %rd2, %rd26;
	ld.global.f32 	%f69, [%rd27];
	ld.global.f32 	%f70, [%rd7];
	fma.rn.f32 	%f77, %f69, %f70, %f77;
$L__BB0_36:
	add.s32 	%r61, %r22, 1;
	setp.gt.s32 	%p79, %r61, -1;
	setp.lt.s32 	%p80, %r61, %r27;
	and.pred  	%p81, %p79, %p80;
	and.pred  	%p82, %p1, %p81;
	not.pred 	%p83, %p82;
	@%p83 bra 	$L__BB0_38;
	cvt.u64.u32 	%rd28, %r13;
	cvt.u64.u32 	%rd29, %r69;
	add.s64 	%rd30, %rd29, %rd28;
	shl.b64 	%rd31, %rd30, 2;
	add.s64 	%rd32, %rd2, %rd31;
	ld.global.f32 	%f71, [%rd32+4];
	ld.global.f32 	%f72, [%rd7+4];
	fma.rn.f32 	%f77, %f71, %f72, %f77;
$L__BB0_38:
	add.s32 	%r69, %r69, 2;
$L__BB0_39:
	setp.eq.s32 	%p84, %r10, 0;
	@%p84 bra 	$L__BB0_42;
	add.s32 	%r25, %r5, %r69;
	setp.gt.s32 	%p85, %r25, -1;
	setp.lt.s32 	%p86, %r25, %r27;
	and.pred  	%p87, %p85, %p86;
	and.pred  	%p89, %p1, %p87;
	not.pred 	%p90, %p89;
	@%p90 bra 	$L__BB0_42;
	add.s32 	%r62, %r69, %r13;
	mul.wide.u32 	%rd33, %r62, 4;
	add.s64 	%rd34, %rd2, %rd33;
	ld.global.f32 	%f73, [%rd34];
	add.s32 	%r63, %r25, %r14;
	mul.wide.s32 	%rd35, %r63, 4;
	add.s64 	%rd36, %rd1, %rd35;
	ld.global.f32 	%f74, [%rd36];
	fma.rn.f32 	%f77, %f73, %f74, %f77;
$L__BB0_42:
	add.s32 	%r66, %r66, 1;
	setp.ne.s32 	%p91, %r66, %r29;
	@%p91 bra 	$L__BB0_2;
$L__BB0_43:
	ld.param.u64 	%rd40, [_Z13convolution2DPfS_iiiS_i_param_1];
	cvta.to.global.u64 	%rd37, %rd40;
	mad.lo.s32 	%r64, %r28, %r3, %r2;
	mad.lo.s32 	%r65, %r64, %r27, %r1;
	mul.wide.s32 	%rd38, %r65, 4;
	add.s64 	%rd39, %rd37, %rd38;
	st.global.f32 	[%rd39], %f77;
	ret;

}
	// .globl	_Z23convolution2D_sharedmemPfS_iiiS_i
.visible .entry _Z23convolution2D_sharedmemPfS_iiiS_i(
	.param .u64 .ptr .align 1 _Z23convolution2D_sharedmemPfS_iiiS_i_param_0,
	.param .u64 .ptr .align 1 _Z23convolution2D_sharedmemPfS_iiiS_i_param_1,
	.param .u32 _Z23convolution2D_sharedmemPfS_iiiS_i_param_2,
	.param .u32 _Z23convolution2D_sharedmemPfS_iiiS_i_param_3,
	.param .u32 _Z23convolution2D_sharedmemPfS_iiiS_i_param_4,
	.param .u64 .ptr .align 1 _Z23convolution2D_sharedmemPfS_iiiS_i_param_5,
	.param .u32 _Z23convolution2D_sharedmemPfS_iiiS_i_param_6
)
{


	ret;

}


// ===== COMPILED SASS (sm_100) =====

	.target	sm_100

	.elftype	@"ET_EXEC"


//--------------------- .note.nv.tkinfo           --------------------------
	.section	.note.nv.tkinfo,"",@"SHT_NOTE"
	.sectionflags	@"SHF_NOTE_NV_TKINFO"
	.tkinfo
        /*0018*/ 	.word	0x00000002
        /*0030*/ 	.string	""
        /*0030*/ 	.string	"ptxas"
        /*0030*/ 	.string	"Cuda compilation tools, release 13.0, V13.0.88"
        /*0030*/ 	.string	"Build cuda_13.0.r13.0/compiler.36424714_0"
        /*0030*/ 	.string	"-arch sm_100 -m 64 "



//--------------------- .note.nv.cuinfo           --------------------------
	.section	.note.nv.cuinfo,"",@"SHT_NOTE"
	.sectionflags	@"SHF_NOTE_NV_CUINFO"
        /*0018*/ 	.short	0x0002
        /*001a*/ 	.short	0x0064
        /*001c*/ 	.short	0x0082
	.zero		2


//--------------------- .nv.info                  --------------------------
	.section	.nv.info,"",@"SHT_CUDA_INFO"
	.align	4


	//----- nvinfo : EIATTR_REGCOUNT
	.align		4
        /*0000*/ 	.byte	0x04, 0x2f
        /*0002*/ 	.short	(.L_2 - .L_1)
	.align		4
.L_1:
        /*0004*/ 	.word	index@(_Z13convolution2DPfS_iiiS_i)
        /*0008*/ 	.word	0x0000001e


	//----- nvinfo : EIATTR_FRAME_SIZE
	.align		4
.L_2:
        /*000c*/ 	.byte	0x04, 0x11
        /*000e*/ 	.short	(.L_4 - .L_3)
	.align		4
.L_3:
        /*0010*/ 	.word	index@(_Z13convolution2DPfS_iiiS_i)
        /*0014*/ 	.word	0x00000000


	//----- nvinfo : EIATTR_REGCOUNT
	.align		4
.L_4:
        /*0018*/ 	.byte	0x04, 0x2f
        /*001a*/ 	.short	(.L_6 - .L_5)
	.align		4
.L_5:
        /*001c*/ 	.word	index@(_Z23convolution2D_sharedmemPfS_iiiS_i)
        /*0020*/ 	.word	0x00000004


	//----- nvinfo : EIATTR_FRAME_SIZE
	.align		4
.L_6:
        /*0024*/ 	.byte	0x04, 0x11
        /*0026*/ 	.short	(.L_8 - .L_7)
	.align		4
.L_7:
        /*0028*/ 	.word	index@(_Z23convolution2D_sharedmemPfS_iiiS_i)
        /*002c*/ 	.word	0x00000000


	//----- nvinfo : EIATTR_MIN_STACK_SIZE
	.align		4
.L_8:
        /*0030*/ 	.byte	0x04, 0x12
        /*0032*/ 	.short	(.L_10 - .L_9)
	.align		4
.L_9:
        /*0034*/ 	.word	index@(_Z23convolution2D_sharedmemPfS_iiiS_i)
        /*0038*/ 	.word	0x00000000


	//----- nvinfo : EIATTR_MIN_STACK_SIZE
	.align		4
.L_10:
        /*003c*/ 	.byte	0x04, 0x12
        /*003e*/ 	.short	(.L_12 - .L_11)
	.align		4
.L_11:
        /*0040*/ 	.word	index@(_Z13convolution2DPfS_iiiS_i)
        /*0044*/ 	.word	0x00000000
.L_12:


//--------------------- .nv.compat                --------------------------
	.section	.nv.compat,"",@"SHT_CUDA_COMPAT_INFO"
	.align	4
        /*0000*/ 	.byte	0x02, 0x09, 0x00, 0x00, 0x02, 0x02, 0x01, 0x00, 0x02, 0x05, 0x05, 0x00, 0x03, 0x07, 0x01, 0x01
        /*0010*/ 	.byte	0x02, 0x03, 0x00, 0x00, 0x02, 0x06, 0x01, 0x00, 0x04, 0x0b, 0x08, 0x00, 0x09, 0x00, 0x00, 0x00
        /*0020*/ 	.byte	0x00, 0x00, 0x00, 0x00


//--------------------- .nv.info._Z23convolution2D_sharedmemPfS_iiiS_i --------------------------
	.section	.nv.info._Z23convolution2D_sharedmemPfS_iiiS_i,"",@"SHT_CUDA_INFO"
	.sectionflags	@""
	.align	4


	//----- nvinfo : EIATTR_CUDA_API_VERSION
	.align		4
        /*0000*/ 	.byte	0x04, 0x37
        /*0002*/ 	.short	(.L_14 - .L_13)
.L_13:
        /*0004*/ 	.word	0x00000082


	//----- nvinfo : EIATTR_KPARAM_INFO
	.align		4
.L_14:
        /*0008*/ 	.byte	0x04, 0x17
        /*000a*/ 	.short	(.L_16 - .L_15)
.L_15:
        /*000c*/ 	.word	0x00000000
        /*0010*/ 	.short	0x0006
        /*0012*/ 	.short	0x0028
        /*0014*/ 	.byte	0x00, 0xf0, 0x11, 0x00


	//----- nvinfo : EIATTR_KPARAM_INFO
	.align		4
.L_16:
        /*0018*/ 	.byte	0x04, 0x17
        /*001a*/ 	.short	(.L_18 - .L_17)
.L_17:
        /*001c*/ 	.word	0x00000000
        /*0020*/ 	.short	0x0005
        /*0022*/ 	.short	0x0020
        /*0024*/ 	.byte	0x00, 0xf5, 0x21, 0x00


	//----- nvinfo : EIATTR_KPARAM_INFO
	.align		4
.L_18:
        /*0028*/ 	.byte	0x04, 0x17
        /*002a*/ 	.short	(.L_20 - .L_19)
.L_19:
        /*002c*/ 	.word	0x00000000
        /*0030*/ 	.short	0x0004
        /*0032*/ 	.short	0x0018
        /*0034*/ 	.byte	0x00, 0xf0, 0x11, 0x00


	//----- nvinfo : EIATTR_KPARAM_INFO
	.align		4
.L_20:
        /*0038*/ 	.byte	0x04, 0x17
        /*003a*/ 	.short	(.L_22 - .L_21)
.L_21:
        /*003c*/ 	.word	0x00000000
        /*0040*/ 	.short	0x0003
        /*0042*/ 	.short	0x0014
        /*0044*/ 	.byte	0x00, 0xf0, 0x11, 0x00


	//----- nvinfo : EIATTR_KPARAM_INFO
	.align		4
.L_22:
        /*0048*/ 	.byte	0x04, 0x17
        /*004a*/ 	.short	(.L_24 - .L_23)
.L_23:
        /*004c*/ 	.word	0x00000000
        /*0050*/ 	.short	0x0002
        /*0052*/ 	.short	0x0010
        /*0054*/ 	.byte	0x00, 0xf0, 0x11, 0x00


	//----- nvinfo : EIATTR_KPARAM_INFO
	.align		4
.L_24:
        /*0058*/ 	.byte	0x04, 0x17
        /*005a*/ 	.short	(.L_26 - .L_25)
.L_25:
        /*005c*/ 	.word	0x00000000
        /*0060*/ 	.short	0x0001
        /*0062*/ 	.short	0x0008
        /*0064*/ 	.byte	0x00, 0xf5, 0x21, 0x00


	//----- nvinfo : EIATTR_KPARAM_INFO
	.align		4
.L_26:
        /*0068*/ 	.byte	0x04, 0x17
        /*006a*/ 	.short	(.L_28 - .L_27)
.L_27:
        /*006c*/ 	.word	0x00000000
        /*0070*/ 	.short	0x0000
        /*0072*/ 	.short	0x0000
        /*0074*/ 	.byte	0x00, 0xf5, 0x21, 0x00


	//----- nvinfo : EIATTR_SPARSE_MMA_MASK
	.align		4
.L_28:
        /*0078*/ 	.byte	0x03, 0x50
        /*007a*/ 	.short	0x0000


	//----- nvinfo : EIATTR_MAXREG_COUNT
	.align		4
        /*007c*/ 	.byte	0x03, 0x1b
        /*007e*/ 	.short	0x00ff


	//----- nvinfo : EIATTR_MERCURY_ISA_VERSION
	.align		4
        /*0080*/ 	.byte	0x03, 0x5f
        /*0082*/ 	.short	0x0101


	//----- nvinfo : EIATTR_VRC_CTA_INIT_COUNT
	.align		4
        /*0084*/ 	.byte	0x02, 0x4a
	.zero		1
	.zero		1


	//----- nvinfo : EIATTR_EXIT_INSTR_OFFSETS
	.align		4
        /*0088*/ 	.byte	0x04, 0x1c
        /*008a*/ 	.short	(.L_30 - .L_29)


	//   ....[0]....
.L_29:
        /*008c*/ 	.word	0x00000010


	//----- nvinfo : EIATTR_CBANK_PARAM_SIZE
	.align		4
.L_30:
        /*0090*/ 	.byte	0x03, 0x19
        /*0092*/ 	.short	0x002c


	//----- nvinfo : EIATTR_PARAM_CBANK
	.align		4
        /*0094*/ 	.byte	0x04, 0x0a
        /*0096*/ 	.short	(.L_32 - .L_31)
	.align		4
.L_31:
        /*0098*/ 	.word	index@(.nv.constant0._Z23convolution2D_sharedmemPfS_iiiS_i)
        /*009c*/ 	.short	0x0380
        /*009e*/ 	.short	0x002c


	//----- nvinfo : EIATTR_SW_WAR
	.align		4
.L_32:
        /*00a0*/ 	.byte	0x04, 0x36
        /*00a2*/ 	.short	(.L_34 - .L_33)
.L_33:
        /*00a4*/ 	.word	0x00000008
.L_34:


//--------------------- .nv.info._Z13convolution2DPfS_iiiS_i --------------------------
	.section	.nv.info._Z13convolution2DPfS_iiiS_i,"",@"SHT_CUDA_INFO"
	.sectionflags	@""
	.align	4


	//----- nvinfo : EIATTR_CUDA_API_VERSION
	.align		4
        /*0000*/ 	.byte	0x04, 0x37
        /*0002*/ 	.short	(.L_36 - .L_35)
.L_35:
        /*0004*/ 	.word	0x00000082


	//----- nvinfo : EIATTR_KPARAM_INFO
	.align		4
.L_36:
        /*0008*/ 	.byte	0x04, 0x17
        /*000a*/ 	.short	(.L_38 - .L_37)
.L_37:
        /*000c*/ 	.word	0x00000000
        /*0010*/ 	.short	0x0006
        /*0012*/ 	.short	0x0028
        /*0014*/ 	.byte	0x00, 0xf0, 0x11, 0x00


	//----- nvinfo : EIATTR_KPARAM_INFO
	.align		4
.L_38:
        /*0018*/ 	.byte	0x04, 0x17
        /*001a*/ 	.short	(.L_40 - .L_39)
.L_39:
        /*001c*/ 	.word	0x00000000
        /*0020*/ 	.short	0x0005
        /*0022*/ 	.short	0x0020
        /*0024*/ 	.byte	0x00, 0xf5, 0x21, 0x00


	//----- nvinfo : EIATTR_KPARAM_INFO
	.align		4
.L_40:
        /*0028*/ 	.byte	0x04, 0x17
        /*002a*/ 	.short	(.L_42 - .L_41)
.L_41:
        /*002c*/ 	.word	0x00000000
        /*0030*/ 	.short	0x0004
        /*0032*/ 	.short	0x0018
        /*0034*/ 	.byte	0x00, 0xf0, 0x11, 0x00


	//----- nvinfo : EIATTR_KPARAM_INFO
	.align		4
.L_42:
        /*0038*/ 	.byte	0x04, 0x17
        /*003a*/ 	.short	(.L_44 - .L_43)
.L_43:
        /*003c*/ 	.word	0x00000000
        /*0040*/ 	.short	0x0003
        /*0042*/ 	.short	0x0014
        /*0044*/ 	.byte	0x00, 0xf0, 0x11, 0x00


	//----- nvinfo : EIATTR_KPARAM_INFO
	.align		4
.L_44:
        /*0048*/ 	.byte	0x04, 0x17
        /*004a*/ 	.short	(.L_46 - .L_45)
.L_45:
        /*004c*/ 	.word	0x00000000
        /*0050*/ 	.short	0x0002
        /*0052*/ 	.short	0x0010
        /*0054*/ 	.byte	0x00, 0xf0, 0x11, 0x00


	//----- nvinfo : EIATTR_KPARAM_INFO
	.align		4
.L_46:
        /*0058*/ 	.byte	0x04, 0x17
        /*005a*/ 	.short	(.L_48 - .L_47)
.L_47:
        /*005c*/ 	.word	0x00000000
        /*0060*/ 	.short	0x0001
        /*0062*/ 	.short	0x0008
        /*0064*/ 	.byte	0x00, 0xf5, 0x21, 0x00


	//----- nvinfo : EIATTR_KPARAM_INFO
	.align		4
.L_48:
        /*0068*/ 	.byte	0x04, 0x17
        /*006a*/ 	.short	(.L_50 - .L_49)
.L_49:
        /*006c*/ 	.word	0x00000000
        /*0070*/ 	.short	0x0000
        /*0072*/ 	.short	0x0000
        /*0074*/ 	.byte	0x00, 0xf5, 0x21, 0x00


	//----- nvinfo : EIATTR_SPARSE_MMA_MASK
	.align		4
.L_50:
        /*0078*/ 	.byte	0x03, 0x50
        /*007a*/ 	.short	0x0000


	//----- nvinfo : EIATTR_MAXREG_COUNT
	.align		4
        /*007c*/ 	.byte	0x03, 0x1b
        /*007e*/ 	.short	0x00ff


	//----- nvinfo : EIATTR_MERCURY_ISA_VERSION
	.align		4
        /*0080*/ 	.byte	0x03, 0x5f
        /*0082*/ 	.short	0x0101


	//----- nvinfo : EIATTR_VRC_CTA_INIT_COUNT
	.align		4
        /*0084*/ 	.byte	0x02, 0x4a
	.zero		1
	.zero		1


	//----- nvinfo : EIATTR_EXIT_INSTR_OFFSETS
	.align		4
        /*0088*/ 	.byte	0x04, 0x1c
        /*008a*/ 	.short	(.L_52 - .L_51)


	//   ....[0]....
.L_51:
        /*008c*/ 	.word	0x00000d50


	//----- nvinfo : EIATTR_CRS_STACK_SIZE
	.align		4
.L_52:
        /*0090*/ 	.byte	0x04, 0x1e
        /*0092*/ 	.short	(.L_54 - .L_53)
.L_53:
        /*0094*/ 	.word	0x00000000


	//----- nvinfo : EIATTR_CBANK_PARAM_SIZE
	.align		4
.L_54:
        /*0098*/ 	.byte	0x03, 0x19
        /*009a*/ 	.short	0x002c


	//----- nvinfo : EIATTR_PARAM_CBANK
	.align		4
        /*009c*/ 	.byte	0x04, 0x0a
        /*009e*/ 	.short	(.L_56 - .L_55)
	.align		4
.L_55:
        /*00a0*/ 	.word	index@(.nv.constant0._Z13convolution2DPfS_iiiS_i)
        /*00a4*/ 	.short	0x0380
        /*00a6*/ 	.short	0x002c


	//----- nvinfo : EIATTR_SW_WAR
	.align		4
.L_56:
        /*00a8*/ 	.byte	0x04, 0x36
        /*00aa*/ 	.short	(.L_58 - .L_57)
.L_57:
        /*00ac*/ 	.word	0x00000008
.L_58:


//--------------------- .nv.callgraph             --------------------------
	.section	.nv.callgraph,"",@"SHT_CUDA_CALLGRAPH"
	.align	4
	.sectionentsize	8
	.align		4
        /*0000*/ 	.word	0x00000000
	.align		4
        /*0004*/ 	.word	0xffffffff
	.align		4
        /*0008*/ 	.word	0x00000000
	.align		4
        /*000c*/ 	.word	0xfffffffe
	.align		4
        /*0010*/ 	.word	0x00000000
	.align		4
        /*0014*/ 	.word	0xfffffffd
	.align		4
        /*0018*/ 	.word	0x00000000
	.align		4
        /*001c*/ 	.word	0xfffffffc


//--------------------- .nv.constant3             --------------------------
	.section	.nv.constant3,"a",@progbits
	.align	4
.nv.constant3:
	.type		M,@object
	.size		M,(.L_0 - M)
M:
	.zero		400
.L_0:


//--------------------- .text._Z23convolution2D_sharedmemPfS_iiiS_i --------------------------
	.section	.text._Z23convolution2D_sharedmemPfS_iiiS_i,"ax",@progbits
	.align	128
        .global         _Z23convolution2D_sharedmemPfS_iiiS_i
        .type           _Z23convolution2D_sharedmemPfS_iiiS_i,@function
        .size           _Z23convolution2D_sharedmemPfS_iiiS_i,(.L_x_10 - _Z23convolution2D_sharedmemPfS_iiiS_i)
        .other          _Z23convolution2D_sharedmemPfS_iiiS_i,@"STO_CUDA_ENTRY STV_DEFAULT"
_Z23convolution2D_sharedmemPfS_iiiS_i:
.text._Z23convolution2D_sharedmemPfS_iiiS_i:
[----:B------:R-:W-:Y:S01]  /*0000*/  LDC R1, c[0x0][0x37c] ;  /* 0x0000df00ff017b82 */ /* 0x000fe20000000800 */
[----:B------:R-:W-:Y:S05]  /*0010*/  EXIT ;  /* 0x000000000000794d */ /* 0x000fea0003800000 */
.L_x_0:
[----:B------:R-:W-:-:S00]  /*0020*/  BRA `(.L_x_0) ;  /* 0xfffffffc00fc7947 */ /* 0x000fc0000383ffff */
[----:B------:R-:W-:-:S00]  /*0030*/  NOP ;  /* 0x0000000000007918 */ /* 0x000fc00000000000 */
        /* <DEDUP_REMOVED lines=12> */
.L_x_10:


//--------------------- .text._Z13convolution2DPfS_iiiS_i --------------------------
	.section	.text._Z13convolution2DPfS_iiiS_i,"ax",@progbits
	.align	128
        .global         _Z13convolution2DPfS_iiiS_i
        .type           _Z13convolution2DPfS_iiiS_i,@function
        .size           _Z13convolution2DPfS_iiiS_i,(.L_x_11 - _Z13convolution2DPfS_iiiS_i)
        .other          _Z13convolution2DPfS_iiiS_i,@"STO_CUDA_ENTRY STV_DEFAULT"
_Z13convolution2DPfS_iiiS_i:
.text._Z13convolution2DPfS_iiiS_i:
[----:B------:R-:W-:Y:S01]  /*0000*/  LDC R1, c[0x0][0x37c] ;  /* 0x0000df00ff017b82 */ /* 0x000fe20000000800 */
[----:B------:R-:W0:Y:S01]  /*0010*/  S2R R0, SR_TID.X ;  /* 0x0000000000007919 */ /* 0x000e220000002100 */
[----:B------:R-:W1:Y:S06]  /*0020*/  LDCU UR5, c[0x0][0x3a8] ;  /* 0x00007500ff0577ac */ /* 0x000e6c0008000800 */
[----:B------:R-:W0:Y:S01]  /*0030*/  S2UR UR4, SR_CTAID.X ;  /* 0x00000000000479c3 */ /* 0x000e220000002500 */
[----:B------:R-:W2:Y:S01]  /*0040*/  S2R R5, SR_TID.Y ;  /* 0x0000000000057919 */ /* 0x000ea20000002200 */
[----:B------:R-:W3:Y:S06]  /*0050*/  LDCU.64 UR10, c[0x0][0x358] ;  /* 0x00006b00ff0a77ac */ /* 0x000eec0008000a00 */
[----:B------:R-:W0:Y:S08]  /*0060*/  LDC R3, c[0x0][0x360] ;  /* 0x0000d800ff037b82 */ /* 0x000e300000000800 */
[----:B------:R-:W2:Y:S01]  /*0070*/  S2UR UR6, SR_CTAID.Y ;  /* 0x00000000000679c3 */ /* 0x000ea20000002600 */
[----:B-1----:R-:W-:-:S07]  /*0080*/  UISETP.GE.AND UP0, UPT, UR5, 0x1, UPT ;  /* 0x000000010500788c */ /* 0x002fce000bf06270 */
[----:B------:R-:W2:Y:S08]  /*0090*/  LDC R2, c[0x0][0x364] ;  /* 0x0000d900ff027b82 */ /* 0x000eb00000000800 */
[----:B------:R-:W1:Y:S01]  /*00a0*/  S2UR UR9, SR_CTAID.Z ;  /* 0x00000000000979c3 */ /* 0x000e620000002700 */
[----:B0-----:R-:W-:Y:S02]  /*00b0*/  IMAD R3, R3, UR4, R0 ;  /* 0x0000000403037c24 */ /* 0x001fe4000f8e0200 */
[----:B--2---:R-:W-:-:S02]  /*00c0*/  IMAD R0, R2, UR6, R5 ;  /* 0x0000000602007c24 */ /* 0x004fc4000f8e0205 */
[----:B------:R-:W-:Y:S01]  /*00d0*/  IMAD.MOV.U32 R2, RZ, RZ, RZ ;  /* 0x000000ffff027224 */ /* 0x000fe200078e00ff */
[----:B-1-3--:R-:W-:Y:S06]  /*00e0*/  BRA.U !UP0, `(.L_x_1) ;  /* 0x0000000d08007547 */ /* 0x00afec000b800000 */
[----:B------:R-:W-:Y:S01]  /*00f0*/  ULEA.HI UR4, UR5, UR5, URZ, 0x1 ;  /* 0x0000000505047291 */ /* 0x000fe2000f8f08ff */
[----:B------:R-:W-:Y:S01]  /*0100*/  IMAD.MOV.U32 R2, RZ, RZ, RZ ;  /* 0x000000ffff027224 */ /* 0x000fe200078e00ff */
[----:B------:R-:W-:Y:S02]  /*0110*/  ULOP3.LUT UR6, UR5, 0x7, URZ, 0xc0, !UPT ;  /* 0x0000000705067892 */ /* 0x000fe4000f8ec0ff */
[----:B------:R-:W-:Y:S02]  /*0120*/  USHF.R.S32.HI UR4, URZ, 0x1, UR4 ;  /* 0x00000001ff047899 */ /* 0x000fe40008011404 */
[----:B------:R-:W-:Y:S02]  /*0130*/  ULOP3.LUT UR7, UR5, 0x3, URZ, 0xc0, !UPT ;  /* 0x0000000305077892 */ /* 0x000fe4000f8ec0ff */
[----:B------:R-:W-:Y:S02]  /*0140*/  ULOP3.LUT UR5, UR5, 0x7ffffff8, URZ, 0xc0, !UPT ;  /* 0x7ffffff805057892 */ /* 0x000fe4000f8ec0ff */
[----:B------:R-:W-:-:S02]  /*0150*/  VIADD R4, R3, -UR4 ;  /* 0x8000000403047c36 */ /* 0x000fc40008000000 */
[----:B------:R-:W-:Y:S01]  /*0160*/  VIADD R18, R0, -UR4 ;  /* 0x8000000400127c36 */ /* 0x000fe20008000000 */
[----:B------:R-:W-:-:S07]  /*0170*/  UMOV UR4, URZ ;  /* 0x000000ff00047c82 */ /* 0x000fce0008000000 */
.L_x_8:
[----:B------:R-:W0:Y:S01]  /*0180*/  LDC R6, c[0x0][0x394] ;  /* 0x0000e500ff067b82 */ /* 0x000e220000000800 */
[----:B------:R-:W1:Y:S01]  /*0190*/  LDCU UR8, c[0x0][0x3a8] ;  /* 0x00007500ff0877ac */ /* 0x000e620008000800 */
[----:B------:R-:W-:Y:S02]  /*01a0*/  VIADD R5, R18, UR4 ;  /* 0x0000000412057c36 */ /* 0x000fe40008000000 */
[----:B------:R-:W-:Y:S01]  /*01b0*/  HFMA2 R7, -RZ, RZ, 0, 0 ;  /* 0x00000000ff077431 */ /* 0x000fe200000001ff */
[----:B-1----:R-:W-:Y:S02]  /*01c0*/  UISETP.GE.U32.AND UP1, UPT, UR8, 0x8, UPT ;  /* 0x000000080800788c */ /* 0x002fe4000bf26070 */
[----:B------:R-:W-:Y:S02]  /*01d0*/  UIMAD UR12, UR4, UR8, URZ ;  /* 0x00000008040c72a4 */ /* 0x000fe4000f8e02ff */
[----:B------:R-:W-:Y:S01]  /*01e0*/  UIADD3 UR4, UPT, UPT, UR4, 0x1, URZ ;  /* 0x0000000104047890 */ /* 0x000fe2000fffe0ff */
[----:B0-----:R-:W-:-:S03]  /*01f0*/  ISETP.GE.AND P0, PT, R5, R6, PT ;  /* 0x000000060500720c */ /* 0x001fc60003f06270 */
[----:B------:R-:W-:Y:S01]  /*0200*/  UISETP.NE.AND UP0, UPT, UR4, UR8, UPT ;  /* 0x000000080400728c */ /* 0x000fe2000bf05270 */
[----:B------:R-:W-:Y:S01]  /*0210*/  ISETP.GT.AND P0, PT, R5, -0x1, !P0 ;  /* 0xffffffff0500780c */ /* 0x000fe20004704270 */
[----:B------:R-:W-:Y:S01]  /*0220*/  IMAD R5, R6, UR9, R5 ;  /* 0x0000000906057c24 */ /* 0x000fe2000f8e0205 */
[----:B------:R-:W-:Y:S11]  /*0230*/  BRA.U !UP1, `(.L_x_2) ;  /* 0x0000000509247547 */ /* 0x000ff6000b800000 */
[----:B------:R-:W0:Y:S01]  /*0240*/  LDC.64 R6, c[0x0][0x380] ;  /* 0x0000e000ff067b82 */ /* 0x000e220000000a00 */
[----:B------:R-:W-:Y:S01]  /*0250*/  IMAD.MOV.U32 R15, RZ, RZ, RZ ;  /* 0x000000ffff0f7224 */ /* 0x000fe200078e00ff */
[----:B------:R-:W1:Y:S06]  /*0260*/  LDCU UR8, c[0x0][0x390] ;  /* 0x00007200ff0877ac */ /* 0x000e6c0008000800 */
[----:B------:R-:W2:Y:S02]  /*0270*/  LDC.64 R8, c[0x0][0x3a0] ;  /* 0x0000e800ff087b82 */ /* 0x000ea40000000a00 */
.L_x_3:
[----:B------:R-:W-:Y:S01]  /*0280*/  IMAD.IADD R14, R4, 0x1, R15 ;  /* 0x00000001040e7824 */ /* 0x000fe200078e020f */
[----:B------:R-:W-:-:S03]  /*0290*/  IADD3 R19, P2, PT, R15, UR12, RZ ;  /* 0x0000000c0f137c10 */ /* 0x000fc6000ff5e0ff */
[C---:B------:R-:W-:Y:S01]  /*02a0*/  VIADD R10, R14.reuse, 0x1 ;  /* 0x000000010e0a7836 */ /* 0x040fe20000000000 */
[C---:B-1----:R-:W-:Y:S01]  /*02b0*/  ISETP.GE.AND P3, PT, R14.reuse, UR8, PT ;  /* 0x000000080e007c0c */ /* 0x042fe2000bf66270 */
[----:B------:R-:W-:Y:S01]  /*02c0*/  IMAD R13, R5, UR8, R14 ;  /* 0x00000008050d7c24 */ /* 0x000fe2000f8e020e */
[----:B------:R-:W-:Y:S02]  /*02d0*/  IADD3.X R20, PT, PT, RZ, RZ, RZ, P2, !PT ;  /* 0x000000ffff147210 */ /* 0x000fe400017fe4ff */
[----:B------:R-:W-:Y:S01]  /*02e0*/  ISETP.GT.AND P3, PT, R14, -0x1, !P3 ;  /* 0xffffffff0e00780c */ /* 0x000fe20005f64270 */
[----:B0-----:R-:W-:Y:S01]  /*02f0*/  IMAD.WIDE R12, R13, 0x4, R6 ;  /* 0x000000040d0c7825 */ /* 0x001fe200078e0206 */
[C---:B------:R-:W-:Y:S02]  /*0300*/  ISETP.GE.AND P1, PT, R10.reuse, UR8, PT ;  /* 0x000000080a007c0c */ /* 0x040fe4000bf26270 */
[----:B------:R-:W-:Y:S02]  /*0310*/  PLOP3.LUT P3, PT, P0, P3, PT, 0x80, 0x8 ;  /* 0x000000000008781c */ /* 0x000fe40000767070 */
[----:B------:R-:W-:-:S02]  /*0320*/  ISETP.GT.AND P1, PT, R10, -0x1, !P1 ;  /* 0xffffffff0a00780c */ /* 0x000fc40004f24270 */
[----:B--2---:R-:W-:Y:S02]  /*0330*/  LEA R10, P2, R19, R8, 0x2 ;  /* 0x00000008130a7211 */ /* 0x004fe400078410ff */
[----:B------:R-:W-:-:S07]  /*0340*/  PLOP3.LUT P1, PT, P0, P1, PT, 0x80, 0x8 ;  /* 0x000000000008781c */ /* 0x000fce0000723070 */
[----:B------:R-:W0:Y:S01]  /*0350*/  @P3 LDC.64 R16, c[0x0][0x3a0] ;  /* 0x0000e800ff103b82 */ /* 0x000e220000000a00 */
[----:B------:R-:W-:-:S04]  /*0360*/  @P3 VIADD R11, R15, UR12 ;  /* 0x0000000c0f0b3c36 */ /* 0x000fc80008000000 */
[----:B0-----:R-:W-:Y:S01]  /*0370*/  @P3 IMAD.WIDE.U32 R16, R11, 0x4, R16 ;  /* 0x000000040b103825 */ /* 0x001fe200078e0010 */
[----:B------:R-:W-:Y:S02]  /*0380*/  LEA.HI.X R11, R19, R9, R20, 0x2, P2 ;  /* 0x00000009130b7211 */ /* 0x000fe400010f1414 */
[----:B------:R-:W2:Y:S04]  /*0390*/  @P3 LDG.E R19, desc[UR10][R12.64] ;  /* 0x0000000a0c133981 */ /* 0x000ea8000c1e1900 */
[----:B------:R0:W2:Y:S04]  /*03a0*/  @P3 LDG.E R17, desc[UR10][R16.64] ;  /* 0x0000000a10113981 */ /* 0x0000a8000c1e1900 */
[----:B------:R-:W3:Y:S04]  /*03b0*/  @P1 LDG.E R21, desc[UR10][R10.64+0x4] ;  /* 0x0000040a0a151981 */ /* 0x000ee8000c1e1900 */
[----:B------:R-:W3:Y:S01]  /*03c0*/  @P1 LDG.E R20, desc[UR10][R12.64+0x4] ;  /* 0x0000040a0c141981 */ /* 0x000ee2000c1e1900 */
[----:B------:R-:W-:-:S02]  /*03d0*/  VIADD R22, R14, 0x2 ;  /* 0x000000020e167836 */ /* 0x000fc40000000000 */
[----:B------:R-:W-:-:S03]  /*03e0*/  VIADD R23, R14, 0x3 ;  /* 0x000000030e177836 */ /* 0x000fc60000000000 */
[----:B------:R-:W-:Y:S01]  /*03f0*/  ISETP.GE.AND P2, PT, R22, UR8, PT ;  /* 0x0000000816007c0c */ /* 0x000fe2000bf46270 */
[C---:B------:R-:W-:Y:S01]  /*0400*/  VIADD R24, R14.reuse, 0x4 ;  /* 0x000000040e187836 */ /* 0x040fe20000000000 */
[C---:B------:R-:W-:Y:S01]  /*0410*/  ISETP.GE.AND P6, PT, R23.reuse, UR8, PT ;  /* 0x0000000817007c0c */ /* 0x040fe2000bfc6270 */
[----:B0-----:R-:W-:Y:S01]  /*0420*/  VIADD R16, R14, 0x5 ;  /* 0x000000050e107836 */ /* 0x001fe20000000000 */
[----:B------:R-:W-:Y:S02]  /*0430*/  ISETP.GT.AND P2, PT, R22, -0x1, !P2 ;  /* 0xffffffff1600780c */ /* 0x000fe40005744270 */
[----:B------:R-:W-:Y:S02]  /*0440*/  ISETP.GE.AND P5, PT, R24, UR8, PT ;  /* 0x0000000818007c0c */ /* 0x000fe4000bfa6270 */
[----:B------:R-:W-:Y:S02]  /*0450*/  ISETP.GT.AND P6, PT, R23, -0x1, !P6 ;  /* 0xffffffff1700780c */ /* 0x000fe400077c4270 */
[----:B------:R-:W-:-:S02]  /*0460*/  PLOP3.LUT P2, PT, P0, P2, PT, 0x80, 0x8 ;  /* 0x000000000008781c */ /* 0x000fc40000745070 */
[----:B------:R-:W-:Y:S02]  /*0470*/  ISETP.GE.AND P4, PT, R16, UR8, PT ;  /* 0x0000000810007c0c */ /* 0x000fe4000bf86270 */
[----:B------:R-:W-:Y:S02]  /*0480*/  ISETP.GT.AND P5, PT, R24, -0x1, !P5 ;  /* 0xffffffff1800780c */ /* 0x000fe40006fa4270 */
[----:B------:R-:W-:Y:S02]  /*0490*/  IADD3 R22, PT, PT, R14, 0x6, RZ ;  /* 0x000000060e167810 */ /* 0x000fe40007ffe0ff */
[----:B------:R-:W-:Y:S01]  /*04a0*/  ISETP.GT.AND P4, PT, R16, -0x1, !P4 ;  /* 0xffffffff1000780c */ /* 0x000fe20006784270 */
[----:B------:R-:W-:Y:S01]  /*04b0*/  VIADD R16, R14, 0x7 ;  /* 0x000000070e107836 */ /* 0x000fe20000000000 */
[----:B------:R-:W-:Y:S02]  /*04c0*/  PLOP3.LUT P5, PT, P0, P5, PT, 0x80, 0x8 ;  /* 0x000000000008781c */ /* 0x000fe400007ab070 */
[----:B------:R-:W-:Y:S01]  /*04d0*/  PLOP3.LUT P4, PT, P0, P4, PT, 0x80, 0x8 ;  /* 0x000000000008781c */ /* 0x000fe20000789070 */
[----:B------:R-:W4:-:S12]  /*04e0*/  @P2 LDG.E R14, desc[UR10][R12.64+0x8] ;  /* 0x0000080a0c0e2981 */ /* 0x000f18000c1e1900 */
[----:B------:R-:W5:Y:S01]  /*04f0*/  @P4 LDG.E R23, desc[UR10][R10.64+0x14] ;  /* 0x0000140a0a174981 */ /* 0x000f62000c1e1900 */
[----:B--2---:R-:W-:Y:S01]  /*0500*/  @P3 FFMA R2, R17, R19, R2 ;  /* 0x0000001311023223 */ /* 0x004fe20000000002 */
[----:B------:R-:W-:Y:S02]  /*0510*/  PLOP3.LUT P3, PT, P0, P6, PT, 0x80, 0x8 ;  /* 0x000000000008781c */ /* 0x000fe4000076d070 */
[----:B------:R-:W4:Y:S01]  /*0520*/  @P2 LDG.E R17, desc[UR10][R10.64+0x8] ;  /* 0x0000080a0a112981 */ /* 0x000f22000c1e1900 */
[----:B------:R-:W-:-:S04]  /*0530*/  ISETP.GE.AND P6, PT, R22, UR8, PT ;  /* 0x0000000816007c0c */ /* 0x000fc8000bfc6270 */
[----:B------:R-:W-:Y:S01]  /*0540*/  ISETP.GT.AND P6, PT, R22, -0x1, !P6 ;  /* 0xffffffff1600780c */ /* 0x000fe200077c4270 */
[----:B---3--:R-:W-:Y:S01]  /*0550*/  @P1 FFMA R2, R21, R20, R2 ;  /* 0x0000001415021223 */ /* 0x008fe20000000002 */
[C---:B------:R-:W-:Y:S01]  /*0560*/  ISETP.GE.AND P1, PT, R16.reuse, UR8, PT ;  /* 0x0000000810007c0c */ /* 0x040fe2000bf26270 */
[----:B------:R-:W2:Y:S01]  /*0570*/  @P5 LDG.E R21, desc[UR10][R10.64+0x10] ;  /* 0x0000100a0a155981 */ /* 0x000ea2000c1e1900 */
[----:B------:R-:W-:Y:S02]  /*0580*/  PLOP3.LUT P6, PT, P0, P6, PT, 0x80, 0x8 ;  /* 0x000000000008781c */ /* 0x000fe400007cd070 */
[----:B------:R-:W-:Y:S01]  /*0590*/  ISETP.GT.AND P1, PT, R16, -0x1, !P1 ;  /* 0xffffffff1000780c */ /* 0x000fe20004f24270 */
[----:B------:R-:W3:Y:S04]  /*05a0*/  @P3 LDG.E R19, desc[UR10][R10.64+0xc] ;  /* 0x00000c0a0a133981 */ /* 0x000ee8000c1e1900 */
[----:B------:R-:W3:Y:S01]  /*05b0*/  @P3 LDG.E R16, desc[UR10][R12.64+0xc] ;  /* 0x00000c0a0c103981 */ /* 0x000ee2000c1e1900 */
[----:B------:R-:W-:-:S03]  /*05c0*/  PLOP3.LUT P1, PT, P0, P1, PT, 0x80, 0x8 ;  /* 0x000000000008781c */ /* 0x000fc60000723070 */
[----:B------:R-:W2:Y:S04]  /*05d0*/  @P5 LDG.E R20, desc[UR10][R12.64+0x10] ;  /* 0x0000100a0c145981 */ /* 0x000ea8000c1e1900 */
[----:B------:R-:W5:Y:S04]  /*05e0*/  @P4 LDG.E R22, desc[UR10][R12.64+0x14] ;  /* 0x0000140a0c164981 */ /* 0x000f68000c1e1900 */
[----:B------:R-:W5:Y:S04]  /*05f0*/  @P6 LDG.E R25, desc[UR10][R10.64+0x18] ;  /* 0x0000180a0a196981 */ /* 0x000f68000c1e1900 */
[----:B------:R-:W5:Y:S04]  /*0600*/  @P6 LDG.E R24, desc[UR10][R12.64+0x18] ;  /* 0x0000180a0c186981 */ /* 0x000f68000c1e1900 */
[----:B------:R-:W5:Y:S04]  /*0610*/  @P1 LDG.E R27, desc[UR10][R10.64+0x1c] ;  /* 0x00001c0a0a1b1981 */ /* 0x000f68000c1e1900 */
[----:B------:R-:W5:Y:S01]  /*0620*/  @P1 LDG.E R26, desc[UR10][R12.64+0x1c] ;  /* 0x00001c0a0c1a1981 */ /* 0x000f62000c1e1900 */
[----:B------:R-:W-:-:S02]  /*0630*/  VIADD R15, R15, 0x8 ;  /* 0x000000080f0f7836 */ /* 0x000fc40000000000 */
[----:B----4-:R-:W-:-:S03]  /*0640*/  @P2 FFMA R2, R17, R14, R2 ;  /* 0x0000000e11022223 */ /* 0x010fc60000000002 */
[----:B------:R-:W-:Y:S01]  /*0650*/  ISETP.NE.AND P2, PT, R15, UR5, PT ;  /* 0x000000050f007c0c */ /* 0x000fe2000bf45270 */
[----:B---3--:R-:W-:-:S04]  /*0660*/  @P3 FFMA R2, R19, R16, R2 ;  /* 0x0000001013023223 */ /* 0x008fc80000000002 */
[----:B--2---:R-:W-:-:S04]  /*0670*/  @P5 FFMA R2, R21, R20, R2 ;  /* 0x0000001415025223 */ /* 0x004fc80000000002 */
[----:B-----5:R-:W-:-:S04]  /*0680*/  @P4 FFMA R2, R23, R22, R2 ;  /* 0x0000001617024223 */ /* 0x020fc80000000002 */
[----:B------:R-:W-:-:S04]  /*0690*/  @P6 FFMA R2, R25, R24, R2 ;  /* 0x0000001819026223 */ /* 0x000fc80000000002 */
[----:B------:R-:W-:Y:S01]  /*06a0*/  @P1 FFMA R2, R27, R26, R2 ;  /* 0x0000001a1b021223 */ /* 0x000fe20000000002 */
[----:B------:R-:W-:Y:S06]  /*06b0*/  @P2 BRA `(.L_x_3) ;  /* 0xfffffff800f02947 */ /* 0x000fec000383ffff */
[----:B------:R-:W-:-:S07]  /*06c0*/  IMAD.U32 R7, RZ, RZ, UR5 ;  /* 0x00000005ff077e24 */ /* 0x000fce000f8e00ff */
.L_x_2:
[----:B------:R-:W-:-:S09]  /*06d0*/  UISETP.NE.AND UP1, UPT, UR6, URZ, UPT ;  /* 0x000000ff0600728c */ /* 0x000fd2000bf25270 */
[----:B------:R-:W-:Y:S05]  /*06e0*/  BRA.U !UP1, `(.L_x_4) ;  /* 0x00000005097c7547 */ /* 0x000fea000b800000 */
[----:B------:R-:W-:Y:S02]  /*06f0*/  UIADD3 UR8, UPT, UPT, UR6, -0x1, URZ ;  /* 0xffffffff06087890 */ /* 0x000fe4000fffe0ff */
[----:B------:R-:W-:Y:S02]  /*0700*/  UISETP.NE.AND UP2, UPT, UR7, URZ, UPT ;  /* 0x000000ff0700728c */ /* 0x000fe4000bf45270 */
[----:B------:R-:W-:-:S09]  /*0710*/  UISETP.GE.U32.AND UP1, UPT, UR8, 0x3, UPT ;  /* 0x000000030800788c */ /* 0x000fd2000bf26070 */
[----:B------:R-:W-:Y:S05]  /*0720*/  BRA.U !UP1, `(.L_x_5) ;  /* 0x0000000109a47547 */ /* 0x000fea000b800000 */
[----:B------:R-:W0:Y:S01]  /*0730*/  LDCU UR8, c[0x0][0x390] ;  /* 0x00007200ff0877ac */ /* 0x000e220008000800 */
[----:B------:R-:W-:Y:S01]  /*0740*/  IMAD.IADD R14, R4, 0x1, R7 ;  /* 0x00000001040e7824 */ /* 0x000fe200078e0207 */
[----:B------:R-:W1:Y:S03]  /*0750*/  LDC.64 R8, c[0x0][0x3a0] ;  /* 0x0000e800ff087b82 */ /* 0x000e660000000a00 */
[C---:B------:R-:W-:Y:S01]  /*0760*/  VIADD R16, R14.reuse, 0x2 ;  /* 0x000000020e107836 */ /* 0x040fe20000000000 */
[C---:B------:R-:W-:Y:S01]  /*0770*/  IADD3 R6, PT, PT, R14.reuse, 0x1, RZ ;  /* 0x000000010e067810 */ /* 0x040fe20007ffe0ff */
[----:B------:R-:W-:-:S03]  /*0780*/  VIADD R17, R14, 0x3 ;  /* 0x000000030e117836 */ /* 0x000fc60000000000 */
[----:B------:R-:W2:Y:S01]  /*0790*/  LDC.64 R10, c[0x0][0x380] ;  /* 0x0000e000ff0a7b82 */ /* 0x000ea20000000a00 */
[----:B0-----:R-:W-:Y:S02]  /*07a0*/  ISETP.GE.AND P1, PT, R14, UR8, PT ;  /* 0x000000080e007c0c */ /* 0x001fe4000bf26270 */
[----:B------:R-:W-:Y:S02]  /*07b0*/  ISETP.GE.AND P4, PT, R6, UR8, PT ;  /* 0x0000000806007c0c */ /* 0x000fe4000bf86270 */
[----:B------:R-:W-:Y:S02]  /*07c0*/  ISETP.GT.AND P1, PT, R14, -0x1, !P1 ;  /* 0xffffffff0e00780c */ /* 0x000fe40004f24270 */
[----:B------:R-:W-:Y:S02]  /*07d0*/  ISETP.GE.AND P2, PT, R16, UR8, PT ;  /* 0x0000000810007c0c */ /* 0x000fe4000bf46270 */
[----:B------:R-:W-:Y:S02]  /*07e0*/  PLOP3.LUT P1, PT, P0, P1, PT, 0x80, 0x8 ;  /* 0x000000000008781c */ /* 0x000fe40000723070 */
[----:B------:R-:W-:-:S02]  /*07f0*/  ISETP.GT.AND P4, PT, R6, -0x1, !P4 ;  /* 0xffffffff0600780c */ /* 0x000fc40006784270 */
[----:B------:R-:W-:Y:S02]  /*0800*/  IADD3 R6, P5, PT, R7, UR12, RZ ;  /* 0x0000000c07067c10 */ /* 0x000fe4000ffbe0ff */
[C---:B------:R-:W-:Y:S02]  /*0810*/  ISETP.GE.AND P3, PT, R17.reuse, UR8, PT ;  /* 0x0000000811007c0c */ /* 0x040fe4000bf66270 */
[----:B------:R-:W-:Y:S02]  /*0820*/  ISETP.GT.AND P2, PT, R16, -0x1, !P2 ;  /* 0xffffffff1000780c */ /* 0x000fe40005744270 */
[----:B------:R-:W-:Y:S02]  /*0830*/  PLOP3.LUT P4, PT, P0, P4, PT, 0x80, 0x8 ;  /* 0x000000000008781c */ /* 0x000fe40000789070 */
[----:B------:R-:W-:Y:S01]  /*0840*/  ISETP.GT.AND P3, PT, R17, -0x1, !P3 ;  /* 0xffffffff1100780c */ /* 0x000fe20005f64270 */
[----:B------:R-:W0:Y:S01]  /*0850*/  @P1 LDC.64 R12, c[0x0][0x3a0] ;  /* 0x0000e800ff0c1b82 */ /* 0x000e220000000a00 */
[----:B------:R-:W-:Y:S01]  /*0860*/  @P1 VIADD R15, R7, UR12 ;  /* 0x0000000c070f1c36 */ /* 0x000fe20008000000 */
[----:B------:R-:W-:-:S02]  /*0870*/  PLOP3.LUT P2, PT, P0, P2, PT, 0x80, 0x8 ;  /* 0x000000000008781c */ /* 0x000fc40000745070 */
[----:B------:R-:W-:Y:S01]  /*0880*/  PLOP3.LUT P3, PT, P0, P3, PT, 0x80, 0x8 ;  /* 0x000000000008781c */ /* 0x000fe20000767070 */
[----:B0-----:R-:W-:-:S04]  /*0890*/  @P1 IMAD.WIDE.U32 R12, R15, 0x4, R12 ;  /* 0x000000040f0c1825 */ /* 0x001fc800078e000c */
[----:B------:R-:W-:Y:S02]  /*08a0*/  IMAD R15, R5, UR8, R14 ;  /* 0x00000008050f7c24 */ /* 0x000fe4000f8e020e */
[----:B------:R-:W-:Y:S01]  /*08b0*/  IMAD.X R14, RZ, RZ, RZ, P5 ;  /* 0x000000ffff0e7224 */ /* 0x000fe200028e06ff */
[C---:B-1----:R-:W-:Y:S01]  /*08c0*/  LEA R8, P5, R6.reuse, R8, 0x2 ;  /* 0x0000000806087211 */ /* 0x042fe200078a10ff */
[----:B--2---:R-:W-:Y:S01]  /*08d0*/  IMAD.WIDE R10, R15, 0x4, R10 ;  /* 0x000000040f0a7825 */ /* 0x004fe200078e020a */
[----:B------:R-:W2:Y:S02]  /*08e0*/  @P1 LDG.E R13, desc[UR10][R12.64] ;  /* 0x0000000a0c0d1981 */ /* 0x000ea4000c1e1900 */
[----:B------:R-:W-:Y:S02]  /*08f0*/  LEA.HI.X R9, R6, R9, R14, 0x2, P5 ;  /* 0x0000000906097211 */ /* 0x000fe400028f140e */
[----:B------:R-:W2:Y:S04]  /*0900*/  @P1 LDG.E R6, desc[UR10][R10.64] ;  /* 0x0000000a0a061981 */ /* 0x000ea8000c1e1900 */
[----:B------:R-:W3:Y:S04]  /*0910*/  @P4 LDG.E R14, desc[UR10][R10.64+0x4] ;  /* 0x0000040a0a0e4981 */ /* 0x000ee8000c1e1900 */
[----:B------:R-:W3:Y:S04]  /*0920*/  @P4 LDG.E R15, desc[UR10][R8.64+0x4] ;  /* 0x0000040a080f4981 */ /* 0x000ee8000c1e1900 */
[----:B------:R-:W4:Y:S04]  /*0930*/  @P2 LDG.E R16, desc[UR10][R10.64+0x8] ;  /* 0x0000080a0a102981 */ /* 0x000f28000c1e1900 */
[----:B------:R-:W4:Y:S04]  /*0940*/  @P2 LDG.E R17, desc[UR10][R8.64+0x8] ;  /* 0x0000080a08112981 */ /* 0x000f28000c1e1900 */
[----:B------:R-:W5:Y:S04]  /*0950*/  @P3 LDG.E R20, desc[UR10][R10.64+0xc] ;  /* 0x00000c0a0a143981 */ /* 0x000f68000c1e1900 */
[----:B------:R-:W5:Y:S01]  /*0960*/  @P3 LDG.E R19, desc[UR10][R8.64+0xc] ;  /* 0x00000c0a08133981 */ /* 0x000f62000c1e1900 */
[----:B------:R-:W-:Y:S01]  /*0970*/  IADD3 R7, PT, PT, R7, 0x4, RZ ;  /* 0x0000000407077810 */ /* 0x000fe20007ffe0ff */
[----:B--2---:R-:W-:-:S04]  /*0980*/  @P1 FFMA R2, R13, R6, R2 ;  /* 0x000000060d021223 */ /* 0x004fc80000000002 */
[----:B---3--:R-:W-:-:S04]  /*0990*/  @P4 FFMA R2, R15, R14, R2 ;  /* 0x0000000e0f024223 */ /* 0x008fc80000000002 */
[----:B----4-:R-:W-:-:S04]  /*09a0*/  @P2 FFMA R2, R17, R16, R2 ;  /* 0x0000001011022223 */ /* 0x010fc80000000002 */
[----:B-----5:R-:W-:-:S07]  /*09b0*/  @P3 FFMA R2, R19, R20, R2 ;  /* 0x0000001413023223 */ /* 0x020fce0000000002 */
.L_x_5:
[----:B------:R-:W-:Y:S05]  /*09c0*/  BRA.U !UP2, `(.L_x_4) ;  /* 0x000000010ac47547 */ /* 0x000fea000b800000 */
[----:B------:R-:W0:Y:S01]  /*09d0*/  LDCU UR8, c[0x0][0x3a8] ;  /* 0x00007500ff0877ac */ /* 0x000e220008000800 */
[----:B------:R-:W-:Y:S02]  /*09e0*/  UISETP.NE.AND UP1, UPT, UR7, 0x1, UPT ;  /* 0x000000010700788c */ /* 0x000fe4000bf25270 */
[----:B0-----:R-:W-:-:S07]  /*09f0*/  ULOP3.LUT UP2, URZ, UR8, 0x1, URZ, 0xc0, !UPT ;  /* 0x0000000108ff7892 */ /* 0x001fce000f84c0ff */
[----:B------:R-:W-:Y:S05]  /*0a00*/  BRA.U !UP1, `(.L_x_6) ;  /* 0x00000001096c7547 */ /* 0x000fea000b800000 */
[----:B------:R-:W0:Y:S01]  /*0a10*/  LDCU UR8, c[0x0][0x390] ;  /* 0x00007200ff0877ac */ /* 0x000e220008000800 */
[----:B------:R-:W-:Y:S01]  /*0a20*/  IMAD.IADD R6, R4, 0x1, R7 ;  /* 0x0000000104067824 */ /* 0x000fe200078e0207 */
[----:B------:R-:W1:Y:S03]  /*0a30*/  LDC.64 R12, c[0x0][0x380] ;  /* 0x0000e000ff0c7b82 */ /* 0x000e660000000a00 */
[----:B------:R-:W-:-:S05]  /*0a40*/  VIADD R8, R6, 0x1 ;  /* 0x0000000106087836 */ /* 0x000fca0000000000 */
[----:B0-----:R-:W-:Y:S01]  /*0a50*/  ISETP.GE.AND P2, PT, R8, UR8, PT ;  /* 0x0000000808007c0c */ /* 0x001fe2000bf46270 */
[----:B------:R-:W-:Y:S01]  /*0a60*/  IMAD R15, R5, UR8, R6 ;  /* 0x00000008050f7c24 */ /* 0x000fe2000f8e0206 */
[----:B------:R-:W-:Y:S02]  /*0a70*/  ISETP.GE.AND P1, PT, R6, UR8, PT ;  /* 0x0000000806007c0c */ /* 0x000fe4000bf26270 */
[----:B------:R-:W-:Y:S02]  /*0a80*/  ISETP.GT.AND P2, PT, R8, -0x1, !P2 ;  /* 0xffffffff0800780c */ /* 0x000fe40005744270 */
[----:B------:R-:W-:Y:S02]  /*0a90*/  ISETP.GT.AND P1, PT, R6, -0x1, !P1 ;  /* 0xffffffff0600780c */ /* 0x000fe40004f24270 */
[----:B------:R-:W-:Y:S01]  /*0aa0*/  PLOP3.LUT P2, PT, P0, P2, PT, 0x80, 0x8 ;  /* 0x000000000008781c */ /* 0x000fe20000745070 */
[----:B-1----:R-:W-:Y:S01]  /*0ab0*/  IMAD.WIDE R12, R15, 0x4, R12 ;  /* 0x000000040f0c7825 */ /* 0x002fe200078e020c */
[----:B------:R-:W-:-:S11]  /*0ac0*/  PLOP3.LUT P1, PT, P0, P1, PT, 0x80, 0x8 ;  /* 0x000000000008781c */ /* 0x000fd60000723070 */
[----:B------:R-:W0:Y:S01]  /*0ad0*/  @P2 LDC.64 R8, c[0x0][0x3a0] ;  /* 0x0000e800ff082b82 */ /* 0x000e220000000a00 */
[C---:B------:R-:W-:Y:S01]  /*0ae0*/  @P2 IADD3 R6, P3, PT, R7.reuse, UR12, RZ ;  /* 0x0000000c07062c10 */ /* 0x040fe2000ff7e0ff */
[----:B------:R-:W-:Y:S01]  /*0af0*/  @P1 VIADD R17, R7, UR12 ;  /* 0x0000000c07111c36 */ /* 0x000fe20008000000 */
[----:B------:R-:W2:Y:S03]  /*0b00*/  @P1 LDG.E R15, desc[UR10][R12.64] ;  /* 0x0000000a0c0f1981 */ /* 0x000ea6000c1e1900 */
[----:B------:R-:W-:Y:S02]  /*0b10*/  @P2 IMAD.X R14, RZ, RZ, RZ, P3 ;  /* 0x000000ffff0e2224 */ /* 0x000fe400018e06ff */
[----:B------:R-:W1:Y:S01]  /*0b20*/  @P1 LDC.64 R10, c[0x0][0x3a0] ;  /* 0x0000e800ff0a1b82 */ /* 0x000e620000000a00 */
[----:B0-----:R-:W-:-:S04]  /*0b30*/  @P2 LEA R8, P3, R6, R8, 0x2 ;  /* 0x0000000806082211 */ /* 0x001fc800078610ff */
[----:B------:R-:W-:Y:S02]  /*0b40*/  @P2 LEA.HI.X R9, R6, R9, R14, 0x2, P3 ;  /* 0x0000000906092211 */ /* 0x000fe400018f140e */
[----:B------:R-:W3:Y:S01]  /*0b50*/  @P2 LDG.E R6, desc[UR10][R12.64+0x4] ;  /* 0x0000040a0c062981 */ /* 0x000ee2000c1e1900 */
[----:B-1----:R-:W-:-:S03]  /*0b60*/  @P1 IMAD.WIDE.U32 R10, R17, 0x4, R10 ;  /* 0x00000004110a1825 */ /* 0x002fc600078e000a */
[----:B------:R-:W3:Y:S04]  /*0b70*/  @P2 LDG.E R9, desc[UR10][R8.64+0x4] ;  /* 0x0000040a08092981 */ /* 0x000ee8000c1e1900 */
[----:B------:R-:W2:Y:S01]  /*0b80*/  @P1 LDG.E R11, desc[UR10][R10.64] ;  /* 0x0000000a0a0b1981 */ /* 0x000ea2000c1e1900 */
[----:B------:R-:W-:Y:S01]  /*0b90*/  IADD3 R7, PT, PT, R7, 0x2, RZ ;  /* 0x0000000207077810 */ /* 0x000fe20007ffe0ff */
[----:B--2---:R-:W-:-:S04]  /*0ba0*/  @P1 FFMA R2, R11, R15, R2 ;  /* 0x0000000f0b021223 */ /* 0x004fc80000000002 */
[----:B---3--:R-:W-:-:S07]  /*0bb0*/  @P2 FFMA R2, R9, R6, R2 ;  /* 0x0000000609022223 */ /* 0x008fce0000000002 */
.L_x_6:
[----:B------:R-:W-:Y:S05]  /*0bc0*/  BRA.U !UP2, `(.L_x_4) ;  /* 0x000000010a447547 */ /* 0x000fea000b800000 */
[----:B------:R-:W0:Y:S01]  /*0bd0*/  LDCU UR8, c[0x0][0x390] ;  /* 0x00007200ff0877ac */ /* 0x000e220008000800 */
[----:B------:R-:W-:Y:S01]  /*0be0*/  IMAD.IADD R6, R4, 0x1, R7 ;  /* 0x0000000104067824 */ /* 0x000fe200078e0207 */
[----:B------:R-:W-:Y:S04]  /*0bf0*/  BSSY.RECONVERGENT B0, `(.L_x_4) ;  /* 0x000000e000007945 */ /* 0x000fe80003800200 */
[----:B0-----:R-:W-:-:S04]  /*0c00*/  ISETP.GE.AND P1, PT, R6, UR8, PT ;  /* 0x0000000806007c0c */ /* 0x001fc8000bf26270 */
[----:B------:R-:W-:-:S04]  /*0c10*/  ISETP.GT.AND P1, PT, R6, -0x1, !P1 ;  /* 0xffffffff0600780c */ /* 0x000fc80004f24270 */
[----:B------:R-:W-:-:S13]  /*0c20*/  PLOP3.LUT P1, PT, P0, P1, PT, 0x80, 0x8 ;  /* 0x000000000008781c */ /* 0x000fda0000723070 */
[----:B------:R-:W-:Y:S05]  /*0c30*/  @!P1 BRA `(.L_x_7) ;  /* 0x0000000000249947 */ /* 0x000fea0003800000 */
[----:B------:R-:W0:Y:S01]  /*0c40*/  LDC.64 R8, c[0x0][0x3a0] ;  /* 0x0000e800ff087b82 */ /* 0x000e220000000a00 */
[----:B------:R-:W-:Y:S02]  /*0c50*/  VIADD R7, R7, UR12 ;  /* 0x0000000c07077c36 */ /* 0x000fe40008000000 */
[----:B------:R-:W-:-:S05]  /*0c60*/  IMAD R5, R5, UR8, R6 ;  /* 0x0000000805057c24 */ /* 0x000fca000f8e0206 */
[----:B------:R-:W1:Y:S01]  /*0c70*/  LDC.64 R10, c[0x0][0x380] ;  /* 0x0000e000ff0a7b82 */ /* 0x000e620000000a00 */
[----:B0-----:R-:W-:-:S06]  /*0c80*/  IMAD.WIDE.U32 R6, R7, 0x4, R8 ;  /* 0x0000000407067825 */ /* 0x001fcc00078e0008 */
[----:B------:R-:W2:Y:S01]  /*0c90*/  LDG.E R7, desc[UR10][R6.64] ;  /* 0x0000000a06077981 */ /* 0x000ea2000c1e1900 */
[----:B-1----:R-:W-:-:S06]  /*0ca0*/  IMAD.WIDE R8, R5, 0x4, R10 ;  /* 0x0000000405087825 */ /* 0x002fcc00078e020a */
[----:B------:R-:W2:Y:S02]  /*0cb0*/  LDG.E R8, desc[UR10][R8.64] ;  /* 0x0000000a08087981 */ /* 0x000ea4000c1e1900 */
[----:B--2---:R-:W-:-:S07]  /*0cc0*/  FFMA R2, R7, R8, R2 ;  /* 0x0000000807027223 */ /* 0x004fce0000000002 */
.L_x_7:
[----:B------:R-:W-:Y:S05]  /*0cd0*/  BSYNC.RECONVERGENT B0 ;  /* 0x0000000000007941 */ /* 0x000fea0003800200 */
.L_x_4:
[----:B------:R-:W-:Y:S05]  /*0ce0*/  BRA.U UP0, `(.L_x_8) ;  /* 0xfffffff500247547 */ /* 0x000fea000b83ffff */
.L_x_1:
[----:B------:R-:W0:Y:S08]  /*0cf0*/  LDC.64 R6, c[0x0][0x390] ;  /* 0x0000e400ff067b82 */ /* 0x000e300000000a00 */
[----:B------:R-:W1:Y:S01]  /*0d00*/  LDC.64 R4, c[0x0][0x388] ;  /* 0x0000e200ff047b82 */ /* 0x000e620000000a00 */
[----:B0-----:R-:W-:-:S04]  /*0d10*/  IMAD R0, R7, UR9, R0 ;  /* 0x0000000907007c24 */ /* 0x001fc8000f8e0200 */
[----:B------:R-:W-:-:S04]  /*0d20*/  IMAD R3, R0, R6, R3 ;  /* 0x0000000600037224 */ /* 0x000fc800078e0203 */
[----:B-1----:R-:W-:-:S05]  /*0d30*/  IMAD.WIDE R4, R3, 0x4, R4 ;  /* 0x0000000403047825 */ /* 0x002fca00078e0204 */
[----:B------:R-:W-:Y:S01]  /*0d40*/  STG.E desc[UR10][R4.64], R2 ;  /* 0x0000000204007986 */ /* 0x000fe2000c10190a */
[----:B------:R-:W-:Y:S05]  /*0d50*/  EXIT ;  /* 0x000000000000794d */ /* 0x000fea0003800000 */
.L_x_9:
        /* <DEDUP_REMOVED lines=10> */
.L_x_11:


//--------------------- .nv.shared.reserved.0     --------------------------
	.section	.nv.shared.reserved.0,"aw",@nobits
	.weak		__nv_reservedSMEM_offset_0_alias
	.size		__nv_reservedSMEM_offset_0_alias, 0, 64
	.other		__nv_reservedSMEM_offset_0_alias,@"STO_CUDA_RESERVED_SHARED STV_DEFAULT"
__nv_reservedSMEM_offset_0_alias:
	.zero		0
	.zero		64


//--------------------- .nv.constant0._Z23convolution2D_sharedmemPfS_iiiS_i --------------------------
	.section	.nv.constant0._Z23convolution2D_sharedmemPfS_iiiS_i,"a",@progbits
	.sectionflags	@""
	.align	4
.nv.constant0._Z23convolution2D_sharedmemPfS_iiiS_i:
	.zero		940


//--------------------- .nv.constant0._Z13convolution2DPfS_iiiS_i --------------------------
	.section	.nv.constant0._Z13convolution2DPfS_iiiS_i,"a",@progbits
	.sectionflags	@""
	.align	4
.nv.constant0._Z13convolution2DPfS_iiiS_i:
	.zero		940


//--------------------- SYMBOLS --------------------------

	.type		.nv.reservedSmem.offset0,@object
	.size		.nv.reservedSmem.offset0,0x4
